//
// Generated by NVIDIA NVVM Compiler
//
// Compiler Build ID: CL-36424714
// Cuda compilation tools, release 13.0, V13.0.88
// Based on NVVM 20.0.0
//

.version 9.0
.target sm_100
.address_size 64

	// .globl	_Z4racePfS_i

.visible .entry _Z4racePfS_i(
	.param .u64 .ptr .align 1 _Z4racePfS_i_param_0,
	.param .u64 .ptr .align 1 _Z4racePfS_i_param_1,
	.param .u32 _Z4racePfS_i_param_2
)
{
	.reg .pred 	%p<2>;
	.reg .b32 	%r<6>;
	.reg .b32 	%f<4>;
	.reg .b64 	%rd<8>;

	ld.param.u64 	%rd1, [_Z4racePfS_i_param_0];
	ld.param.u64 	%rd2, [_Z4racePfS_i_param_1];
	ld.param.u32 	%r2, [_Z4racePfS_i_param_2];
	mov.u32 	%r3, %ntid.x;
	mov.u32 	%r4, %ctaid.x;
	mov.u32 	%r5, %tid.x;
	mad.lo.s32 	%r1, %r3, %r4, %r5;
	setp.ge.s32 	%p1, %r1, %r2;
	@%p1 bra 	$L__BB0_2;
	cvta.to.global.u64 	%rd3, %rd2;
	cvta.to.global.u64 	%rd4, %rd1;
	mul.wide.s32 	%rd5, %r1, 4;
	add.s64 	%rd6, %rd3, %rd5;
	ld.global.f32 	%f1, [%rd6];
	add.s64 	%rd7, %rd4, %rd5;
	ld.global.f32 	%f2, [%rd7];
	add.f32 	%f3, %f1, %f2;
	st.global.f32 	[%rd7], %f3;
$L__BB0_2:
	ret;

}


// ===== COMPILED SASS (sm_100) =====

	.target	sm_100

	.elftype	@"ET_EXEC"


//--------------------- .note.nv.tkinfo           --------------------------
	.section	.note.nv.tkinfo,"",@"SHT_NOTE"
	.sectionflags	@"SHF_NOTE_NV_TKINFO"
	.tkinfo
        /*0018*/ 	.word	0x00000002
        /*0030*/ 	.string	""
        /*0030*/ 	.string	"ptxas"
        /*0030*/ 	.string	"Cuda compilation tools, release 13.0, V13.0.88"
        /*0030*/ 	.string	"Build cuda_13.0.r13.0/compiler.36424714_0"
        /*0030*/ 	.string	"-arch sm_100 -m 64 "



//--------------------- .note.nv.cuinfo           --------------------------
	.section	.note.nv.cuinfo,"",@"SHT_NOTE"
	.sectionflags	@"SHF_NOTE_NV_CUINFO"
        /*0018*/ 	.short	0x0002
        /*001a*/ 	.short	0x0064
        /*001c*/ 	.short	0x0082
	.zero		2


//--------------------- .nv.info                  --------------------------
	.section	.nv.info,"",@"SHT_CUDA_INFO"
	.align	4


	//----- nvinfo : EIATTR_REGCOUNT
	.align		4
        /*0000*/ 	.byte	0x04, 0x2f
        /*0002*/ 	.short	(.L_1 - .L_0)
	.align		4
.L_0:
        /*0004*/ 	.word	index@(_Z4racePfS_i)
        /*0008*/ 	.word	0x0000000a


	//----- nvinfo : EIATTR_FRAME_SIZE
	.align		4
.L_1:
        /*000c*/ 	.byte	0x04, 0x11
        /*000e*/ 	.short	(.L_3 - .L_2)
	.align		4
.L_2:
        /*0010*/ 	.word	index@(_Z4racePfS_i)
        /*0014*/ 	.word	0x00000000


	//----- nvinfo : EIATTR_MIN_STACK_SIZE
	.align		4
.L_3:
        /*0018*/ 	.byte	0x04, 0x12
        /*001a*/ 	.short	(.L_5 - .L_4)
	.align		4
.L_4:
        /*001c*/ 	.word	index@(_Z4racePfS_i)
        /*0020*/ 	.word	0x00000000
.L_5:


//--------------------- .nv.compat                --------------------------
	.section	.nv.compat,"",@"SHT_CUDA_COMPAT_INFO"
	.align	4
        /*0000*/ 	.byte	0x02, 0x09, 0x00, 0x00, 0x02, 0x02, 0x01, 0x00, 0x02, 0x05, 0x05, 0x00, 0x03, 0x07, 0x01, 0x01
        /*0010*/ 	.byte	0x02, 0x03, 0x00, 0x00, 0x02, 0x06, 0x01, 0x00, 0x04, 0x0b, 0x08, 0x00, 0x09, 0x00, 0x00, 0x00
        /*0020*/ 	.byte	0x00, 0x00, 0x00, 0x00


//--------------------- .nv.info._Z4racePfS_i     --------------------------
	.section	.nv.info._Z4racePfS_i,"",@"SHT_CUDA_INFO"
	.sectionflags	@""
	.align	4


	//----- nvinfo : EIATTR_CUDA_API_VERSION
	.align		4
        /*0000*/ 	.byte	0x04, 0x37
        /*0002*/ 	.short	(.L_7 - .L_6)
.L_6:
        /*0004*/ 	.word	0x00000082


	//----- nvinfo : EIATTR_KPARAM_INFO
	.align		4
.L_7:
        /*0008*/ 	.byte	0x04, 0x17
        /*000a*/ 	.short	(.L_9 - .L_8)
.L_8:
        /*000c*/ 	.word	0x00000000
        /*0010*/ 	.short	0x0002
        /*0012*/ 	.short	0x0010
        /*0014*/ 	.byte	0x00, 0xf0, 0x11, 0x00


	//----- nvinfo : EIATTR_KPARAM_INFO
	.align		4
.L_9:
        /*0018*/ 	.byte	0x04, 0x17
        /*001a*/ 	.short	(.L_11 - .L_10)
.L_10:
        /*001c*/ 	.word	0x00000000
        /*0020*/ 	.short	0x0001
        /*0022*/ 	.short	0x0008
        /*0024*/ 	.byte	0x00, 0xf5, 0x21, 0x00


	//----- nvinfo : EIATTR_KPARAM_INFO
	.align		4
.L_11:
        /*0028*/ 	.byte	0x04, 0x17
        /*002a*/ 	.short	(.L_13 - .L_12)
.L_12:
        /*002c*/ 	.word	0x00000000
        /*0030*/ 	.short	0x0000
        /*0032*/ 	.short	0x0000
        /*0034*/ 	.byte	0x00, 0xf5, 0x21, 0x00


	//----- nvinfo : EIATTR_SPARSE_MMA_MASK
	.align		4
.L_13:
        /*0038*/ 	.byte	0x03, 0x50
        /*003a*/ 	.short	0x0000


	//----- nvinfo : EIATTR_MAXREG_COUNT
	.align		4
        /*003c*/ 	.byte	0x03, 0x1b
        /*003e*/ 	.short	0x00ff


	//----- nvinfo : EIATTR_MERCURY_ISA_VERSION
	.align		4
        /*0040*/ 	.byte	0x03, 0x5f
        /*0042*/ 	.short	0x0101


	//----- nvinfo : EIATTR_VRC_CTA_INIT_COUNT
	.align		4
        /*0044*/ 	.byte	0x02, 0x4a
	.zero		1
	.zero		1


	//----- nvinfo : EIATTR_EXIT_INSTR_OFFSETS
	.align		4
        /*0048*/ 	.byte	0x04, 0x1c
        /*004a*/ 	.short	(.L_15 - .L_14)


	//   ....[0]....
.L_14:
        /*004c*/ 	.word	0x00000070


	//   ....[1]....
        /*0050*/ 	.word	0x00000110


	//----- nvinfo : EIATTR_CBANK_PARAM_SIZE
	.align		4
.L_15:
        /*0054*/ 	.byte	0x03, 0x19
        /*0056*/ 	.short	0x0014


	//----- nvinfo : EIATTR_PARAM_CBANK
	.align		4
        /*0058*/ 	.byte	0x04, 0x0a
        /*005a*/ 	.short	(.L_17 - .L_16)
	.align		4
.L_16:
        /*005c*/ 	.word	index@(.nv.constant0._Z4racePfS_i)
        /*0060*/ 	.short	0x0380
        /*0062*/ 	.short	0x0014


	//----- nvinfo : EIATTR_SW_WAR
	.align		4
.L_17:
        /*0064*/ 	.byte	0x04, 0x36
        /*0066*/ 	.short	(.L_19 - .L_18)
.L_18:
        /*0068*/ 	.word	0x00000008
.L_19:


//--------------------- .nv.callgraph             --------------------------
	.section	.nv.callgraph,"",@"SHT_CUDA_CALLGRAPH"
	.align	4
	.sectionentsize	8
	.align		4
        /*0000*/ 	.word	0x00000000
	.align		4
        /*0004*/ 	.word	0xffffffff
	.align		4
        /*0008*/ 	.word	0x00000000
	.align		4
        /*000c*/ 	.word	0xfffffffe
	.align		4
        /*0010*/ 	.word	0x00000000
	.align		4
        /*0014*/ 	.word	0xfffffffd
	.align		4
        /*0018*/ 	.word	0x00000000
	.align		4
        /*001c*/ 	.word	0xfffffffc


//--------------------- .text._Z4racePfS_i        --------------------------
	.section	.text._Z4racePfS_i,"ax",@progbits
	.align	128
        .global         _Z4racePfS_i
        .type           _Z4racePfS_i,@function
        .size           _Z4racePfS_i,(.L_x_1 - _Z4racePfS_i)
        .other          _Z4racePfS_i,@"STO_CUDA_ENTRY STV_DEFAULT"
_Z4racePfS_i:
.text._Z4racePfS_i:
[----:B------:R-:W-:Y:S01]  /*0000*/  LDC R1, c[0x0][0x37c] ;  /* 0x0000df00ff017b82 */ /* 0x000fe20000000800 */
[----:B------:R-:W0:Y:S01]  /*0010*/  S2R R7, SR_CTAID.X ;  /* 0x0000000000077919 */ /* 0x000e220000002500 */
[----:B------:R-:W0:Y:S01]  /*0020*/  LDCU UR4, c[0x0][0x360] ;  /* 0x00006c00ff0477ac */ /* 0x000e220008000800 */
[----:B------:R-:W0:Y:S01]  /*0030*/  S2R R0, SR_TID.X ;  /* 0x0000000000007919 */ /* 0x000e220000002100 */
[----:B------:R-:W1:Y:S01]  /*0040*/  LDCU UR5, c[0x0][0x390] ;  /* 0x00007200ff0577ac */ /* 0x000e620008000800 */
[----:B0-----:R-:W-:-:S05]  /*0050*/  IMAD R7, R7, UR4, R0 ;  /* 0x0000000407077c24 */ /* 0x001fca000f8e0200 */
[----:B-1----:R-:W-:-:S13]  /*0060*/  ISETP.GE.AND P0, PT, R7, UR5, PT ;  /* 0x0000000507007c0c */ /* 0x002fda000bf06270 */
[----:B------:R-:W-:Y:S05]  /*0070*/  @P0 EXIT ;  /* 0x000000000000094d */ /* 0x000fea0003800000 */
[----:B------:R-:W0:Y:S01]  /*0080*/  LDC.64 R2, c[0x0][0x388] ;  /* 0x0000e200ff027b82 */ /* 0x000e220000000a00 */
[----:B------:R-:W1:Y:S07]  /*0090*/  LDCU.64 UR4, c[0x0][0x358] ;  /* 0x00006b00ff0477ac */ /* 0x000e6e0008000a00 */
[----:B------:R-:W2:Y:S01]  /*00a0*/  LDC.64 R4, c[0x0][0x380] ;  /* 0x0000e000ff047b82 */ /* 0x000ea20000000a00 */
[----:B0-----:R-:W-:-:S06]  /*00b0*/  IMAD.WIDE R2, R7, 0x4, R2 ;  /* 0x0000000407027825 */ /* 0x001fcc00078e0202 */
[----:B-1----:R-:W3:Y:S01]  /*00c0*/  LDG.E R2, desc[UR4][R2.64] ;  /* 0x0000000402027981 */ /* 0x002ee2000c1e1900 */
[----:B--2---:R-:W-:-:S05]  /*00d0*/  IMAD.WIDE R4, R7, 0x4, R4 ;  /* 0x0000000407047825 */ /* 0x004fca00078e0204 */
[----:B------:R-:W3:Y:S02]  /*00e0*/  LDG.E R7, desc[UR4][R4.64] ;  /* 0x0000000404077981 */ /* 0x000ee4000c1e1900 */
[----:B---3--:R-:W-:-:S05]  /*00f0*/  FADD R7, R2, R7 ;  /* 0x0000000702077221 */ /* 0x008fca0000000000 */
[----:B------:R-:W-:Y:S01]  /*0100*/  STG.E desc[UR4][R4.64], R7 ;  /* 0x0000000704007986 */ /* 0x000fe2000c101904 */
[----:B------:R-:W-:Y:S05]  /*0110*/  EXIT ;  /* 0x000000000000794d */ /* 0x000fea0003800000 */
.L_x_0:
[----:B------:R-:W-:-:S00]  /*0120*/  BRA `(.L_x_0) ;  /* 0xfffffffc00fc7947 */ /* 0x000fc0000383ffff */
[----:B------:R-:W-:-:S00]  /*0130*/  NOP ;  /* 0x0000000000007918 */ /* 0x000fc00000000000 */
        /* <DEDUP_REMOVED lines=12> */
.L_x_1:


//--------------------- .nv.shared.reserved.0     --------------------------
	.section	.nv.shared.reserved.0,"aw",@nobits
	.weak		__nv_reservedSMEM_offset_0_alias
	.size		__nv_reservedSMEM_offset_0_alias, 0, 64
	.other		__nv_reservedSMEM_offset_0_alias,@"STO_CUDA_RESERVED_SHARED STV_DEFAULT"
__nv_reservedSMEM_offset_0_alias:
	.zero		0
	.zero		64


//--------------------- .nv.constant0._Z4racePfS_i --------------------------
	.section	.nv.constant0._Z4racePfS_i,"a",@progbits
	.sectionflags	@""
	.align	4
.nv.constant0._Z4racePfS_i:
	.zero		916


//--------------------- SYMBOLS --------------------------

	.type		.nv.reservedSmem.offset0,@object
	.size		.nv.reservedSmem.offset0,0x4
